	.headerflags	@"EF_CUDA_TEXMODE_UNIFIED EF_CUDA_64BIT_ADDRESS EF_CUDA_ACCELERATORS EF_CUDA_SM90 EF_CUDA_VIRTUAL_SM(EF_CUDA_SM90)"
	.elftype	@"ET_EXEC"


//--------------------- .nv.info                  --------------------------
	.section	.nv.info,"",@"SHT_CUDA_INFO"
	.align	4


	//----- nvinfo : EIATTR_REGCOUNT
	.align		4
        /*0000*/ 	.byte	0x04, 0x2f
        /*0002*/ 	.short	(.L_3 - .L_2)
	.align		4
.L_2:
        /*0004*/ 	.word	index@(triton_poi_fused__native_batch_norm_legit_no_training_convolution_relu_68)
        /*0008*/ 	.word	0x00000017


	//----- nvinfo : EIATTR_MIN_STACK_SIZE
	.align		4
.L_3:
        /*000c*/ 	.byte	0x04, 0x12
        /*000e*/ 	.short	(.L_5 - .L_4)
	.align		4
.L_4:
        /*0010*/ 	.word	index@(triton_poi_fused__native_batch_norm_legit_no_training_convolution_relu_68)
        /*0014*/ 	.word	0x00000000


	//----- nvinfo : EIATTR_FRAME_SIZE
	.align		4
.L_5:
        /*0018*/ 	.byte	0x04, 0x11
        /*001a*/ 	.short	(.L_7 - .L_6)
	.align		4
.L_6:
        /*001c*/ 	.word	index@(triton_poi_fused__native_batch_norm_legit_no_training_convolution_relu_68)
        /*0020*/ 	.word	0x00000000


	//----- nvinfo : EIATTR_MIN_STACK_SIZE
	.align		4
.L_7:
        /*0024*/ 	.byte	0x04, 0x12
        /*0026*/ 	.short	(.L_9 - .L_8)
	.align		4
.L_8:
        /*0028*/ 	.word	index@(triton_poi_fused__native_batch_norm_legit_no_training_convolution_relu_68)
        /*002c*/ 	.word	0x00000000
.L_9:


//--------------------- .nv.info.triton_poi_fused__native_batch_norm_legit_no_training_convolution_relu_68 --------------------------
	.section	.nv.info.triton_poi_fused__native_batch_norm_legit_no_training_convolution_relu_68,"",@"SHT_CUDA_INFO"
	.sectionflags	@""
	.align	4


	//----- nvinfo : EIATTR_CUDA_API_VERSION
	.align		4
        /*0000*/ 	.byte	0x04, 0x37
        /*0002*/ 	.short	(.L_11 - .L_10)
.L_10:
        /*0004*/ 	.word	0x0000007c


	//----- nvinfo : EIATTR_KPARAM_INFO
	.align		4
.L_11:
        /*0008*/ 	.byte	0x04, 0x17
        /*000a*/ 	.short	(.L_13 - .L_12)
.L_12:
        /*000c*/ 	.word	0x00000000
        /*0010*/ 	.short	0x0007
        /*0012*/ 	.short	0x0038
        /*0014*/ 	.byte	0x00, 0xf0, 0x11, 0x00


	//----- nvinfo : EIATTR_KPARAM_INFO
	.align		4
.L_13:
        /*0018*/ 	.byte	0x04, 0x17
        /*001a*/ 	.short	(.L_15 - .L_14)
.L_14:
        /*001c*/ 	.word	0x00000000
        /*0020*/ 	.short	0x0006
        /*0022*/ 	.short	0x0030
        /*0024*/ 	.byte	0x00, 0xf4, 0x21, 0x00


	//----- nvinfo : EIATTR_KPARAM_INFO
	.align		4
.L_15:
        /*0028*/ 	.byte	0x04, 0x17
        /*002a*/ 	.short	(.L_17 - .L_16)
.L_16:
        /*002c*/ 	.word	0x00000000
        /*0030*/ 	.short	0x0005
        /*0032*/ 	.short	0x0028
        /*0034*/ 	.byte	0x00, 0xf4, 0x21, 0x00


	//----- nvinfo : EIATTR_KPARAM_INFO
	.align		4
.L_17:
        /*0038*/ 	.byte	0x04, 0x17
        /*003a*/ 	.short	(.L_19 - .L_18)
.L_18:
        /*003c*/ 	.word	0x00000000
        /*0040*/ 	.short	0x0004
        /*0042*/ 	.short	0x0020
        /*0044*/ 	.byte	0x00, 0xf4, 0x21, 0x00


	//----- nvinfo : EIATTR_KPARAM_INFO
	.align		4
.L_19:
        /*0048*/ 	.byte	0x04, 0x17
        /*004a*/ 	.short	(.L_21 - .L_20)
.L_20:
        /*004c*/ 	.word	0x00000000
        /*0050*/ 	.short	0x0003
        /*0052*/ 	.short	0x0018
        /*0054*/ 	.byte	0x00, 0xf4, 0x21, 0x00


	//----- nvinfo : EIATTR_KPARAM_INFO
	.align		4
.L_21:
        /*0058*/ 	.byte	0x04, 0x17
        /*005a*/ 	.short	(.L_23 - .L_22)
.L_22:
        /*005c*/ 	.word	0x00000000
        /*0060*/ 	.short	0x0002
        /*0062*/ 	.short	0x0010
        /*0064*/ 	.byte	0x00, 0xf4, 0x21, 0x00


	//----- nvinfo : EIATTR_KPARAM_INFO
	.align		4
.L_23:
        /*0068*/ 	.byte	0x04, 0x17
        /*006a*/ 	.short	(.L_25 - .L_24)
.L_24:
        /*006c*/ 	.word	0x00000000
        /*0070*/ 	.short	0x0001
        /*0072*/ 	.short	0x0008
        /*0074*/ 	.byte	0x00, 0xf4, 0x21, 0x00


	//----- nvinfo : EIATTR_KPARAM_INFO
	.align		4
.L_25:
        /*0078*/ 	.byte	0x04, 0x17
        /*007a*/ 	.short	(.L_27 - .L_26)
.L_26:
        /*007c*/ 	.word	0x00000000
        /*0080*/ 	.short	0x0000
        /*0082*/ 	.short	0x0000
        /*0084*/ 	.byte	0x00, 0xf4, 0x21, 0x00


	//----- nvinfo : EIATTR_SPARSE_MMA_MASK
	.align		4
.L_27:
        /*0088*/ 	.byte	0x03, 0x50
        /*008a*/ 	.short	0x0000


	//----- nvinfo : EIATTR_MAXREG_COUNT
	.align		4
        /*008c*/ 	.byte	0x03, 0x1b
        /*008e*/ 	.short	0x00ff


	//----- nvinfo : EIATTR_EXIT_INSTR_OFFSETS
	.align		4
        /*0090*/ 	.byte	0x04, 0x1c
        /*0092*/ 	.short	(.L_29 - .L_28)


	//   ....[0]....
.L_28:
        /*0094*/ 	.word	0x00000350


	//   ....[1]....
        /*0098*/ 	.word	0x00000370


	//----- nvinfo : EIATTR_REQNTID
	.align		4
.L_29:
        /*009c*/ 	.byte	0x04, 0x10
        /*009e*/ 	.short	(.L_31 - .L_30)
.L_30:
        /*00a0*/ 	.word	0x00000080
        /*00a4*/ 	.word	0x00000001
        /*00a8*/ 	.word	0x00000001


	//----- nvinfo : EIATTR_CBANK_PARAM_SIZE
	.align		4
.L_31:
        /*00ac*/ 	.byte	0x03, 0x19
        /*00ae*/ 	.short	0x003c


	//----- nvinfo : EIATTR_PARAM_CBANK
	.align		4
        /*00b0*/ 	.byte	0x04, 0x0a
        /*00b2*/ 	.short	(.L_33 - .L_32)
	.align		4
.L_32:
        /*00b4*/ 	.word	index@(.nv.constant0.triton_poi_fused__native_batch_norm_legit_no_training_convolution_relu_68)
        /*00b8*/ 	.short	0x0210
        /*00ba*/ 	.short	0x003c


	//----- nvinfo : EIATTR_SW_WAR
	.align		4
.L_33:
        /*00bc*/ 	.byte	0x04, 0x36
        /*00be*/ 	.short	(.L_35 - .L_34)
.L_34:
        /*00c0*/ 	.word	0x00000008
.L_35:


//--------------------- .nv.callgraph             --------------------------
	.section	.nv.callgraph,"",@"SHT_CUDA_CALLGRAPH"
	.align	4
	.sectionentsize	8
	.align		4
        /*0000*/ 	.word	0x00000000
	.align		4
        /*0004*/ 	.word	0xffffffff
	.align		4
        /*0008*/ 	.word	0x00000000
	.align		4
        /*000c*/ 	.word	0xfffffffe
	.align		4
        /*0010*/ 	.word	0x00000000
	.align		4
        /*0014*/ 	.word	0xfffffffd
	.align		4
        /*0018*/ 	.word	0x00000000
	.align		4
        /*001c*/ 	.word	0xfffffffc


//--------------------- .nv.constant4             --------------------------
	.section	.nv.constant4,"a",@progbits
	.align	8
	.align		8
.nv.constant4:
        /*0000*/ 	.dword	_$_str
	.align		8
        /*0008*/ 	.dword	_$_str_$_2


//--------------------- .text.triton_poi_fused__native_batch_norm_legit_no_training_convolution_relu_68 --------------------------
	.section	.text.triton_poi_fused__native_batch_norm_legit_no_training_convolution_relu_68,"ax",@progbits
	.align	128
        .global         triton_poi_fused__native_batch_norm_legit_no_training_convolution_relu_68
        .type           triton_poi_fused__native_batch_norm_legit_no_training_convolution_relu_68,@function
        .size           triton_poi_fused__native_batch_norm_legit_no_training_convolution_relu_68,(.L_x_1 - triton_poi_fused__native_batch_norm_legit_no_training_convolution_relu_68)
        .other          triton_poi_fused__native_batch_norm_legit_no_training_convolution_relu_68,@"STO_CUDA_ENTRY STV_DEFAULT"
triton_poi_fused__native_batch_norm_legit_no_training_convolution_relu_68:
.text.triton_poi_fused__native_batch_norm_legit_no_training_convolution_relu_68:
[----:B------:R-:W0:Y:S01]  /*0000*/  LDC R1, c[0x0][0x28] ;  /* 0x00000a00ff017b82 */ /* 0x000e220000000800 */
[----:B------:R-:W1:Y:S07]  /*0010*/  S2R R0, SR_TID.X ;  /* 0x0000000000007919 */ /* 0x000e6e0000002100 */
[----:B------:R-:W2:Y:S01]  /*0020*/  LDC.64 R12, c[0x0][0x228] ;  /* 0x00008a00ff0c7b82 */ /* 0x000ea20000000a00 */
[----:B------:R-:W-:Y:S01]  /*0030*/  CS2R R4, SRZ ;  /* 0x0000000000047805 */ /* 0x000fe2000001ff00 */
[----:B------:R-:W-:Y:S01]  /*0040*/  ULDC.64 UR4, c[0x0][0x208] ;  /* 0x0000820000047ab9 */ /* 0x000fe20000000a00 */
[----:B------:R-:W3:Y:S05]  /*0050*/  S2R R3, SR_CTAID.X ;  /* 0x0000000000037919 */ /* 0x000eea0000002500 */
[----:B------:R-:W4:Y:S08]  /*0060*/  LDC.64 R10, c[0x0][0x218] ;  /* 0x00008600ff0a7b82 */ /* 0x000f300000000a00 */
[----:B------:R-:W5:Y:S08]  /*0070*/  LDC.64 R14, c[0x0][0x220] ;  /* 0x00008800ff0e7b82 */ /* 0x000f700000000a00 */
[----:B------:R-:W5:Y:S01]  /*0080*/  LDC.64 R16, c[0x0][0x230] ;  /* 0x00008c00ff107b82 */ /* 0x000f620000000a00 */
[----:B-1----:R-:W-:-:S07]  /*0090*/  LOP3.LUT R0, R0, 0x7f, RZ, 0xc0, !PT ;  /* 0x0000007f00007812 */ /* 0x002fce00078ec0ff */
[----:B------:R-:W1:Y:S01]  /*00a0*/  LDC.64 R6, c[0x0][0x238] ;  /* 0x00008e00ff067b82 */ /* 0x000e620000000a00 */
[----:B---3--:R-:W-:Y:S02]  /*00b0*/  SHF.R.S32.HI R2, RZ, 0x18, R3 ;  /* 0x00000018ff027819 */ /* 0x008fe40000011403 */
[----:B------:R-:W-:Y:S02]  /*00c0*/  LEA R0, R3, R0, 0x7 ;  /* 0x0000000003007211 */ /* 0x000fe400078e38ff */
[----:B------:R-:W-:Y:S02]  /*00d0*/  SGXT R3, R2, 0x1 ;  /* 0x000000010203781a */ /* 0x000fe40000000200 */
[----:B------:R-:W-:Y:S02]  /*00e0*/  ISETP.GE.AND P0, PT, R0, 0x200, PT ;  /* 0x000002000000780c */ /* 0x000fe40003f06270 */
[----:B------:R-:W-:-:S04]  /*00f0*/  LEA.HI R3, R3, R0, RZ, 0x7 ;  /* 0x0000000003037211 */ /* 0x000fc800078f38ff */
[----:B------:R-:W-:-:S04]  /*0100*/  LOP3.LUT R3, R3, 0xffffff80, RZ, 0xc0, !PT ;  /* 0xffffff8003037812 */ /* 0x000fc800078ec0ff */
[----:B------:R-:W-:Y:S02]  /*0110*/  IADD3 R19, R0, -R3, RZ ;  /* 0x8000000300137210 */ /* 0x000fe40007ffe0ff */
[----:B------:R-:W3:Y:S03]  /*0120*/  LDC.64 R2, c[0x0][0x210] ;  /* 0x00008400ff027b82 */ /* 0x000ee60000000a00 */
[----:B--2---:R-:W-:-:S05]  /*0130*/  IMAD.WIDE R12, R19, 0x4, R12 ;  /* 0x00000004130c7825 */ /* 0x004fca00078e020c */
[----:B------:R5:W2:Y:S01]  /*0140*/  @!P0 LDG.E.EL R4, desc[UR4][R12.64] ;  /* 0x000000040c048981 */ /* 0x000aa2000c2e1900 */
[----:B------:R-:W-:Y:S01]  /*0150*/  CS2R R8, SRZ ;  /* 0x0000000000087805 */ /* 0x000fe2000001ff00 */
[----:B----4-:R-:W-:-:S05]  /*0160*/  IMAD.WIDE R10, R19, 0x4, R10 ;  /* 0x00000004130a7825 */ /* 0x010fca00078e020a */
[----:B------:R4:W2:Y:S01]  /*0170*/  @!P0 LDG.E.EL R8, desc[UR4][R10.64] ;  /* 0x000000040a088981 */ /* 0x0008a2000c2e1900 */
[----:B-----5:R-:W-:-:S04]  /*0180*/  IMAD.WIDE R12, R19, 0x4, R14 ;  /* 0x00000004130c7825 */ /* 0x020fc800078e020e */
[----:B---3--:R-:W-:Y:S01]  /*0190*/  IMAD.WIDE R2, R0, 0x4, R2 ;  /* 0x0000000400027825 */ /* 0x008fe200078e0202 */
[----:B------:R-:W3:Y:S04]  /*01a0*/  @!P0 LDG.E.EL R9, desc[UR4][R12.64] ;  /* 0x000000040c098981 */ /* 0x000ee8000c2e1900 */
[----:B------:R-:W5:Y:S01]  /*01b0*/  @!P0 LDG.E R5, desc[UR4][R2.64] ;  /* 0x0000000402058981 */ /* 0x000f62000c1e1900 */
[----:B0-----:R-:W-:-:S04]  /*01c0*/  IMAD.WIDE R14, R19, 0x4, R16 ;  /* 0x00000004130e7825 */ /* 0x001fc800078e0210 */
[----:B-1----:R-:W-:Y:S01]  /*01d0*/  IMAD.WIDE R16, R19, 0x4, R6 ;  /* 0x0000000413107825 */ /* 0x002fe200078e0206 */
[----:B------:R-:W-:Y:S01]  /*01e0*/  CS2R R18, SRZ ;  /* 0x0000000000127805 */ /* 0x000fe2000001ff00 */
[----:B----4-:R-:W-:Y:S01]  /*01f0*/  HFMA2.MMA R11, -RZ, RZ, 1.625, 0 ;  /* 0x3e800000ff0b7435 */ /* 0x010fe200000001ff */
[----:B------:R-:W0:Y:S04]  /*0200*/  LDC.64 R6, c[0x0][0x240] ;  /* 0x00009000ff067b82 */ /* 0x000e280000000a00 */
[----:B------:R-:W4:Y:S04]  /*0210*/  @!P0 LDG.E.EL R18, desc[UR4][R14.64] ;  /* 0x000000040e128981 */ /* 0x000f28000c2e1900 */
[----:B------:R-:W4:Y:S01]  /*0220*/  @!P0 LDG.E.EL R19, desc[UR4][R16.64] ;  /* 0x0000000410138981 */ /* 0x000f22000c2e1900 */
[----:B0-----:R-:W-:-:S04]  /*0230*/  IMAD.WIDE R6, R0, 0x4, R6 ;  /* 0x0000000400067825 */ /* 0x001fc800078e0206 */
[----:B--2---:R-:W-:-:S04]  /*0240*/  FADD R4, R4, 9.9999997473787516356e-06 ;  /* 0x3727c5ac04047421 */ /* 0x004fc80000000000 */
[----:B------:R-:W0:Y:S02]  /*0250*/  MUFU.SQRT R20, R4 ;  /* 0x0000000400147308 */ /* 0x000e240000002000 */
[C---:B0-----:R-:W-:Y:S02]  /*0260*/  FSETP.GT.AND P1, PT, R20.reuse, 8.50705917302346158658e+37, PT ;  /* 0x7e8000001400780b */ /* 0x041fe40003f24000 */
[----:B------:R-:W-:-:S11]  /*0270*/  FSETP.GEU.AND P2, PT, R20, 1.175494350822287508e-38, PT ;  /* 0x008000001400780b */ /* 0x000fd60003f4e000 */
[----:B------:R-:W-:-:S04]  /*0280*/  @P1 FMUL R20, R20, 0.25 ;  /* 0x3e80000014141820 */ /* 0x000fc80000400000 */
[----:B------:R-:W-:-:S06]  /*0290*/  @!P2 FMUL R20, R20, 16777216 ;  /* 0x4b8000001414a820 */ /* 0x000fcc0000400000 */
[----:B------:R-:W0:Y:S01]  /*02a0*/  MUFU.RCP R20, R20 ;  /* 0x0000001400147308 */ /* 0x000e220000001000 */
[----:B------:R-:W-:Y:S01]  /*02b0*/  FSEL R11, R11, 1, P1 ;  /* 0x3f8000000b0b7808 */ /* 0x000fe20000800000 */
[----:B-----5:R-:W-:-:S04]  /*02c0*/  FADD R5, R8, R5 ;  /* 0x0000000508057221 */ /* 0x020fc80000000000 */
[----:B------:R-:W-:Y:S01]  /*02d0*/  @!P2 FMUL R11, R11, 16777216 ;  /* 0x4b8000000b0ba820 */ /* 0x000fe20000400000 */
[----:B---3--:R-:W-:-:S03]  /*02e0*/  FADD R9, R5, -R9 ;  /* 0x8000000905097221 */ /* 0x008fc60000000000 */
[----:B0-----:R-:W-:-:S04]  /*02f0*/  FMUL R4, R20, R11 ;  /* 0x0000000b14047220 */ /* 0x001fc80000400000 */
[----:B------:R-:W-:-:S04]  /*0300*/  FMUL R4, R9, R4 ;  /* 0x0000000409047220 */ /* 0x000fc80000400000 */
[----:B----4-:R-:W-:Y:S01]  /*0310*/  FFMA R4, R4, R18, R19 ;  /* 0x0000001204047223 */ /* 0x010fe20000000013 */
[----:B------:R0:W-:Y:S04]  /*0320*/  @!P0 STG.E desc[UR4][R2.64], R5 ;  /* 0x0000000502008986 */ /* 0x0001e8000c101904 */
[----:B------:R-:W-:-:S04]  /*0330*/  FSETP.GEU.AND P1, PT, R4, RZ, PT ;  /* 0x000000ff0400720b */ /* 0x000fc80003f2e000 */
[----:B------:R-:W-:Y:S01]  /*0340*/  FSEL R9, R4, RZ, P1 ;  /* 0x000000ff04097208 */ /* 0x000fe20000800000 */
[----:B0-----:R-:W-:Y:S08]  /*0350*/  @P0 EXIT ;  /* 0x000000000000094d */ /* 0x001ff00003800000 */
[----:B------:R-:W-:Y:S01]  /*0360*/  STG.E desc[UR4][R6.64], R9 ;  /* 0x0000000906007986 */ /* 0x000fe2000c101904 */
[----:B------:R-:W-:Y:S05]  /*0370*/  EXIT ;  /* 0x000000000000794d */ /* 0x000fea0003800000 */
.L_x_0:
[----:B------:R-:W-:-:S00]  /*0380*/  BRA `(.L_x_0) ;  /* 0xfffffffc00fc7947 */ /* 0x000fc0000383ffff */
[----:B------:R-:W-:-:S00]  /*0390*/  NOP ;  /* 0x0000000000007918 */ /* 0x000fc00000000000 */
        /* <DEDUP_REMOVED lines=14> */
.L_x_1:


//--------------------- .nv.global.init           --------------------------
	.section	.nv.global.init,"aw",@progbits
.nv.global.init:
	.type		_$_str,@object
	.size		_$_str,(_$_str_$_2 - _$_str)
_$_str:
        /*0000*/ 	.byte	0x5f, 0x5f, 0x43, 0x55, 0x44, 0x41, 0x5f, 0x46, 0x54, 0x5a, 0x00
	.type		_$_str_$_2,@object
	.size		_$_str_$_2,(.L_1 - _$_str_$_2)
_$_str_$_2:
        /*000b*/ 	.byte	0x5f, 0x5f, 0x43, 0x55, 0x44, 0x41, 0x5f, 0x50, 0x52, 0x45, 0x43, 0x5f, 0x53, 0x51, 0x52, 0x54
        /*001b*/ 	.byte	0x00
.L_1:


//--------------------- .nv.constant0.triton_poi_fused__native_batch_norm_legit_no_training_convolution_relu_68 --------------------------
	.section	.nv.constant0.triton_poi_fused__native_batch_norm_legit_no_training_convolution_relu_68,"a",@progbits
	.sectionflags	@""
	.align	4
.nv.constant0.triton_poi_fused__native_batch_norm_legit_no_training_convolution_relu_68:
	.zero		588
